	.headerflags	@"EF_CUDA_TEXMODE_UNIFIED EF_CUDA_64BIT_ADDRESS EF_CUDA_ACCELERATORS EF_CUDA_SM90 EF_CUDA_VIRTUAL_SM(EF_CUDA_SM90)"
	.elftype	@"ET_EXEC"


//--------------------- .nv.info                  --------------------------
	.section	.nv.info,"",@"SHT_CUDA_INFO"
	.align	4


	//----- nvinfo : EIATTR_REGCOUNT
	.align		4
        /*0000*/ 	.byte	0x04, 0x2f
        /*0002*/ 	.short	(.L_3 - .L_2)
	.align		4
.L_2:
        /*0004*/ 	.word	index@(triton_poi_fused__native_batch_norm_legit_no_training_convolution_elu_1)
        /*0008*/ 	.word	0x00000014


	//----- nvinfo : EIATTR_MIN_STACK_SIZE
	.align		4
.L_3:
        /*000c*/ 	.byte	0x04, 0x12
        /*000e*/ 	.short	(.L_5 - .L_4)
	.align		4
.L_4:
        /*0010*/ 	.word	index@(triton_poi_fused__native_batch_norm_legit_no_training_convolution_elu_1)
        /*0014*/ 	.word	0x00000000


	//----- nvinfo : EIATTR_FRAME_SIZE
	.align		4
.L_5:
        /*0018*/ 	.byte	0x04, 0x11
        /*001a*/ 	.short	(.L_7 - .L_6)
	.align		4
.L_6:
        /*001c*/ 	.word	index@(triton_poi_fused__native_batch_norm_legit_no_training_convolution_elu_1)
        /*0020*/ 	.word	0x00000000


	//----- nvinfo : EIATTR_MIN_STACK_SIZE
	.align		4
.L_7:
        /*0024*/ 	.byte	0x04, 0x12
        /*0026*/ 	.short	(.L_9 - .L_8)
	.align		4
.L_8:
        /*0028*/ 	.word	index@(triton_poi_fused__native_batch_norm_legit_no_training_convolution_elu_1)
        /*002c*/ 	.word	0x00000000
.L_9:


//--------------------- .nv.info.triton_poi_fused__native_batch_norm_legit_no_training_convolution_elu_1 --------------------------
	.section	.nv.info.triton_poi_fused__native_batch_norm_legit_no_training_convolution_elu_1,"",@"SHT_CUDA_INFO"
	.sectionflags	@""
	.align	4


	//----- nvinfo : EIATTR_CUDA_API_VERSION
	.align		4
        /*0000*/ 	.byte	0x04, 0x37
        /*0002*/ 	.short	(.L_11 - .L_10)
.L_10:
        /*0004*/ 	.word	0x0000007c


	//----- nvinfo : EIATTR_KPARAM_INFO
	.align		4
.L_11:
        /*0008*/ 	.byte	0x04, 0x17
        /*000a*/ 	.short	(.L_13 - .L_12)
.L_12:
        /*000c*/ 	.word	0x00000000
        /*0010*/ 	.short	0x0007
        /*0012*/ 	.short	0x0038
        /*0014*/ 	.byte	0x00, 0xf0, 0x11, 0x00


	//----- nvinfo : EIATTR_KPARAM_INFO
	.align		4
.L_13:
        /*0018*/ 	.byte	0x04, 0x17
        /*001a*/ 	.short	(.L_15 - .L_14)
.L_14:
        /*001c*/ 	.word	0x00000000
        /*0020*/ 	.short	0x0006
        /*0022*/ 	.short	0x0030
        /*0024*/ 	.byte	0x00, 0xf4, 0x21, 0x00


	//----- nvinfo : EIATTR_KPARAM_INFO
	.align		4
.L_15:
        /*0028*/ 	.byte	0x04, 0x17
        /*002a*/ 	.short	(.L_17 - .L_16)
.L_16:
        /*002c*/ 	.word	0x00000000
        /*0030*/ 	.short	0x0005
        /*0032*/ 	.short	0x0028
        /*0034*/ 	.byte	0x00, 0xf4, 0x21, 0x00


	//----- nvinfo : EIATTR_KPARAM_INFO
	.align		4
.L_17:
        /*0038*/ 	.byte	0x04, 0x17
        /*003a*/ 	.short	(.L_19 - .L_18)
.L_18:
        /*003c*/ 	.word	0x00000000
        /*0040*/ 	.short	0x0004
        /*0042*/ 	.short	0x0020
        /*0044*/ 	.byte	0x00, 0xf4, 0x21, 0x00


	//----- nvinfo : EIATTR_KPARAM_INFO
	.align		4
.L_19:
        /*0048*/ 	.byte	0x04, 0x17
        /*004a*/ 	.short	(.L_21 - .L_20)
.L_20:
        /*004c*/ 	.word	0x00000000
        /*0050*/ 	.short	0x0003
        /*0052*/ 	.short	0x0018
        /*0054*/ 	.byte	0x00, 0xf4, 0x21, 0x00


	//----- nvinfo : EIATTR_KPARAM_INFO
	.align		4
.L_21:
        /*0058*/ 	.byte	0x04, 0x17
        /*005a*/ 	.short	(.L_23 - .L_22)
.L_22:
        /*005c*/ 	.word	0x00000000
        /*0060*/ 	.short	0x0002
        /*0062*/ 	.short	0x0010
        /*0064*/ 	.byte	0x00, 0xf4, 0x21, 0x00


	//----- nvinfo : EIATTR_KPARAM_INFO
	.align		4
.L_23:
        /*0068*/ 	.byte	0x04, 0x17
        /*006a*/ 	.short	(.L_25 - .L_24)
.L_24:
        /*006c*/ 	.word	0x00000000
        /*0070*/ 	.short	0x0001
        /*0072*/ 	.short	0x0008
        /*0074*/ 	.byte	0x00, 0xf4, 0x21, 0x00


	//----- nvinfo : EIATTR_KPARAM_INFO
	.align		4
.L_25:
        /*0078*/ 	.byte	0x04, 0x17
        /*007a*/ 	.short	(.L_27 - .L_26)
.L_26:
        /*007c*/ 	.word	0x00000000
        /*0080*/ 	.short	0x0000
        /*0082*/ 	.short	0x0000
        /*0084*/ 	.byte	0x00, 0xf4, 0x21, 0x00


	//----- nvinfo : EIATTR_SPARSE_MMA_MASK
	.align		4
.L_27:
        /*0088*/ 	.byte	0x03, 0x50
        /*008a*/ 	.short	0x0000


	//----- nvinfo : EIATTR_MAXREG_COUNT
	.align		4
        /*008c*/ 	.byte	0x03, 0x1b
        /*008e*/ 	.short	0x00ff


	//----- nvinfo : EIATTR_EXIT_INSTR_OFFSETS
	.align		4
        /*0090*/ 	.byte	0x04, 0x1c
        /*0092*/ 	.short	(.L_29 - .L_28)


	//   ....[0]....
.L_28:
        /*0094*/ 	.word	0x000006e0


	//----- nvinfo : EIATTR_REQNTID
	.align		4
.L_29:
        /*0098*/ 	.byte	0x04, 0x10
        /*009a*/ 	.short	(.L_31 - .L_30)
.L_30:
        /*009c*/ 	.word	0x00000100
        /*00a0*/ 	.word	0x00000001
        /*00a4*/ 	.word	0x00000001


	//----- nvinfo : EIATTR_CBANK_PARAM_SIZE
	.align		4
.L_31:
        /*00a8*/ 	.byte	0x03, 0x19
        /*00aa*/ 	.short	0x003c


	//----- nvinfo : EIATTR_PARAM_CBANK
	.align		4
        /*00ac*/ 	.byte	0x04, 0x0a
        /*00ae*/ 	.short	(.L_33 - .L_32)
	.align		4
.L_32:
        /*00b0*/ 	.word	index@(.nv.constant0.triton_poi_fused__native_batch_norm_legit_no_training_convolution_elu_1)
        /*00b4*/ 	.short	0x0210
        /*00b6*/ 	.short	0x003c


	//----- nvinfo : EIATTR_SW_WAR
	.align		4
.L_33:
        /*00b8*/ 	.byte	0x04, 0x36
        /*00ba*/ 	.short	(.L_35 - .L_34)
.L_34:
        /*00bc*/ 	.word	0x00000008
.L_35:


//--------------------- .nv.callgraph             --------------------------
	.section	.nv.callgraph,"",@"SHT_CUDA_CALLGRAPH"
	.align	4
	.sectionentsize	8
	.align		4
        /*0000*/ 	.word	0x00000000
	.align		4
        /*0004*/ 	.word	0xffffffff
	.align		4
        /*0008*/ 	.word	0x00000000
	.align		4
        /*000c*/ 	.word	0xfffffffe
	.align		4
        /*0010*/ 	.word	0x00000000
	.align		4
        /*0014*/ 	.word	0xfffffffd
	.align		4
        /*0018*/ 	.word	0x00000000
	.align		4
        /*001c*/ 	.word	0xfffffffc


//--------------------- .nv.constant4             --------------------------
	.section	.nv.constant4,"a",@progbits
	.align	8
	.align		8
.nv.constant4:
        /*0000*/ 	.dword	_$_str
	.align		8
        /*0008*/ 	.dword	_$_str_$_2


//--------------------- .text.triton_poi_fused__native_batch_norm_legit_no_training_convolution_elu_1 --------------------------
	.section	.text.triton_poi_fused__native_batch_norm_legit_no_training_convolution_elu_1,"ax",@progbits
	.align	128
        .global         triton_poi_fused__native_batch_norm_legit_no_training_convolution_elu_1
        .type           triton_poi_fused__native_batch_norm_legit_no_training_convolution_elu_1,@function
        .size           triton_poi_fused__native_batch_norm_legit_no_training_convolution_elu_1,(.L_x_1 - triton_poi_fused__native_batch_norm_legit_no_training_convolution_elu_1)
        .other          triton_poi_fused__native_batch_norm_legit_no_training_convolution_elu_1,@"STO_CUDA_ENTRY STV_DEFAULT"
triton_poi_fused__native_batch_norm_legit_no_training_convolution_elu_1:
.text.triton_poi_fused__native_batch_norm_legit_no_training_convolution_elu_1:
[----:B------:R-:W-:Y:S01]  /*0000*/  LDC R1, c[0x0][0x28] ;  /* 0x00000a00ff017b82 */ /* 0x000fe20000000800 */
[----:B------:R-:W1:Y:S07]  /*0010*/  S2R R0, SR_TID.X ;  /* 0x0000000000007919 */ /* 0x000e6e0000002100 */
[----:B------:R-:W2:Y:S01]  /*0020*/  LDC.64 R12, c[0x0][0x230] ;  /* 0x00008c00ff0c7b82 */ /* 0x000ea20000000a00 */
[----:B------:R-:W-:Y:S01]  /*0030*/  ULDC.64 UR4, c[0x0][0x208] ;  /* 0x0000820000047ab9 */ /* 0x000fe20000000a00 */
[----:B------:R-:W3:Y:S06]  /*0040*/  S2R R5, SR_CTAID.X ;  /* 0x0000000000057919 */ /* 0x000eec0000002500 */
[----:B------:R-:W4:Y:S08]  /*0050*/  LDC.64 R8, c[0x0][0x220] ;  /* 0x00008800ff087b82 */ /* 0x000f300000000a00 */
[----:B------:R-:W5:Y:S08]  /*0060*/  LDC.64 R10, c[0x0][0x228] ;  /* 0x00008a00ff0a7b82 */ /* 0x000f700000000a00 */
[----:B------:R-:W5:Y:S01]  /*0070*/  LDC.64 R14, c[0x0][0x238] ;  /* 0x00008e00ff0e7b82 */ /* 0x000f620000000a00 */
[----:B-1----:R-:W-:-:S02]  /*0080*/  SHF.L.U32 R0, R0, 0x1, RZ ;  /* 0x0000000100007819 */ /* 0x002fc400000006ff */
[----:B---3--:R-:W-:Y:S02]  /*0090*/  SHF.R.S32.HI R3, RZ, 0x16, R5 ;  /* 0x00000016ff037819 */ /* 0x008fe40000011405 */
[----:B------:R-:W-:Y:S02]  /*00a0*/  LOP3.LUT R0, R0, 0x1fe, RZ, 0xc0, !PT ;  /* 0x000001fe00007812 */ /* 0x000fe400078ec0ff */
[----:B------:R-:W-:Y:S02]  /*00b0*/  SGXT R3, R3, 0x1 ;  /* 0x000000010303781a */ /* 0x000fe40000000200 */
[----:B------:R-:W-:Y:S02]  /*00c0*/  LEA R0, R5, R0, 0x9 ;  /* 0x0000000005007211 */ /* 0x000fe400078e48ff */
[----:B------:R-:W1:Y:S02]  /*00d0*/  LDC.64 R4, c[0x0][0x240] ;  /* 0x00009000ff047b82 */ /* 0x000e640000000a00 */
[----:B------:R-:W-:-:S04]  /*00e0*/  LEA.HI R3, R3, R0, RZ, 0xf ;  /* 0x0000000003037211 */ /* 0x000fc800078f78ff */
[----:B------:R-:W-:-:S04]  /*00f0*/  SHF.R.S32.HI R3, RZ, 0xf, R3 ;  /* 0x0000000fff037819 */ /* 0x000fc80000011403 */
[----:B------:R-:W-:-:S04]  /*0100*/  LEA.HI R2, R3, R3, RZ, 0x5 ;  /* 0x0000000303027211 */ /* 0x000fc800078f28ff */
[----:B------:R-:W-:-:S04]  /*0110*/  LOP3.LUT R2, R2, 0xffffffe0, RZ, 0xc0, !PT ;  /* 0xffffffe002027812 */ /* 0x000fc800078ec0ff */
[----:B------:R-:W-:Y:S02]  /*0120*/  IADD3 R17, R3, -R2, RZ ;  /* 0x8000000203117210 */ /* 0x000fe40007ffe0ff */
[----:B------:R-:W3:Y:S03]  /*0130*/  LDC.64 R2, c[0x0][0x210] ;  /* 0x00008400ff027b82 */ /* 0x000ee60000000a00 */
[----:B--2---:R-:W-:-:S05]  /*0140*/  IMAD.WIDE R12, R17, 0x4, R12 ;  /* 0x00000004110c7825 */ /* 0x004fca00078e020c */
[----:B------:R2:W2:Y:S01]  /*0150*/  LDG.E.EL R16, desc[UR4][R12.64] ;  /* 0x000000040c107981 */ /* 0x0004a2000c2e1900 */
[----:B----4-:R-:W-:-:S04]  /*0160*/  IMAD.WIDE R8, R17, 0x4, R8 ;  /* 0x0000000411087825 */ /* 0x010fc800078e0208 */
[C---:B-----5:R-:W-:Y:S02]  /*0170*/  IMAD.WIDE R10, R17.reuse, 0x4, R10 ;  /* 0x00000004110a7825 */ /* 0x060fe400078e020a */
[----:B------:R4:W5:Y:S02]  /*0180*/  LDG.E.EL R8, desc[UR4][R8.64] ;  /* 0x0000000408087981 */ /* 0x000964000c2e1900 */
[C---:B-1----:R-:W-:Y:S02]  /*0190*/  IMAD.WIDE R4, R17.reuse, 0x4, R4 ;  /* 0x0000000411047825 */ /* 0x042fe400078e0204 */
[----:B------:R-:W5:Y:S02]  /*01a0*/  LDG.E.EL R10, desc[UR4][R10.64] ;  /* 0x000000040a0a7981 */ /* 0x000f64000c2e1900 */
[----:B---3--:R-:W-:Y:S02]  /*01b0*/  IMAD.WIDE R2, R0, 0x4, R2 ;  /* 0x0000000400027825 */ /* 0x008fe400078e0202 */
[----:B------:R-:W3:Y:S04]  /*01c0*/  LDG.E.EL R5, desc[UR4][R4.64] ;  /* 0x0000000404057981 */ /* 0x000ee8000c2e1900 */
[----:B------:R-:W5:Y:S01]  /*01d0*/  LDG.E.64 R6, desc[UR4][R2.64] ;  /* 0x0000000402067981 */ /* 0x000f62000c1e1b00 */
[----:B0-2---:R-:W-:-:S06]  /*01e0*/  IMAD.WIDE R12, R17, 0x4, R14 ;  /* 0x00000004110c7825 */ /* 0x005fcc00078e020e */
[----:B------:R0:W3:Y:S01]  /*01f0*/  LDG.E.EL R12, desc[UR4][R12.64] ;  /* 0x000000040c0c7981 */ /* 0x0000e2000c2e1900 */
[----:B----4-:R-:W-:Y:S01]  /*0200*/  HFMA2.MMA R9, -RZ, RZ, 1.625, 0 ;  /* 0x3e800000ff097435 */ /* 0x010fe200000001ff */
[----:B0-----:R-:W-:Y:S01]  /*0210*/  MOV R13, 0x3ab5ebe6 ;  /* 0x3ab5ebe6000d7802 */ /* 0x001fe20000000f00 */
[----:B------:R-:W-:-:S04]  /*0220*/  FADD R16, R16, 9.9999997473787516356e-06 ;  /* 0x3727c5ac10107421 */ /* 0x000fc80000000000 */
[----:B------:R-:W0:Y:S02]  /*0230*/  MUFU.SQRT R14, R16 ;  /* 0x00000010000e7308 */ /* 0x000e240000002000 */
[C---:B0-----:R-:W-:Y:S02]  /*0240*/  FSETP.GT.AND P0, PT, R14.reuse, 8.50705917302346158658e+37, PT ;  /* 0x7e8000000e00780b */ /* 0x041fe40003f04000 */
[----:B------:R-:W-:-:S11]  /*0250*/  FSETP.GEU.AND P1, PT, R14, 1.175494350822287508e-38, PT ;  /* 0x008000000e00780b */ /* 0x000fd60003f2e000 */
[----:B------:R-:W-:-:S04]  /*0260*/  @P0 FMUL R14, R14, 0.25 ;  /* 0x3e8000000e0e0820 */ /* 0x000fc80000400000 */
[----:B------:R-:W-:-:S06]  /*0270*/  @!P1 FMUL R14, R14, 16777216 ;  /* 0x4b8000000e0e9820 */ /* 0x000fcc0000400000 */
[----:B------:R-:W0:Y:S01]  /*0280*/  MUFU.RCP R14, R14 ;  /* 0x0000000e000e7308 */ /* 0x000e220000001000 */
[----:B------:R-:W-:Y:S01]  /*0290*/  FSEL R9, R9, 1, P0 ;  /* 0x3f80000009097808 */ /* 0x000fe20000000000 */
[--C-:B-----5:R-:W-:Y:S01]  /*02a0*/  FADD R6, R6, R8.reuse ;  /* 0x0000000806067221 */ /* 0x120fe20000000000 */
[----:B------:R-:W-:-:S03]  /*02b0*/  FADD R7, R7, R8 ;  /* 0x0000000807077221 */ /* 0x000fc60000000000 */
[----:B------:R-:W-:Y:S01]  /*02c0*/  @!P1 FMUL R9, R9, 16777216 ;  /* 0x4b80000009099820 */ /* 0x000fe20000400000 */
[C---:B------:R-:W-:Y:S01]  /*02d0*/  FADD R4, -R10.reuse, R6 ;  /* 0x000000060a047221 */ /* 0x040fe20000000100 */
[----:B------:R-:W-:Y:S02]  /*02e0*/  FADD R10, -R10, R7 ;  /* 0x000000070a0a7221 */ /* 0x000fe40000000100 */
[----:B0-----:R-:W-:-:S04]  /*02f0*/  FMUL R9, R14, R9 ;  /* 0x000000090e097220 */ /* 0x001fc80000400000 */
[-C--:B------:R-:W-:Y:S01]  /*0300*/  FMUL R4, R4, R9.reuse ;  /* 0x0000000904047220 */ /* 0x080fe20000400000 */
[----:B------:R-:W-:-:S03]  /*0310*/  FMUL R10, R10, R9 ;  /* 0x000000090a0a7220 */ /* 0x000fc60000400000 */
[C-C-:B---3--:R-:W-:Y:S01]  /*0320*/  FFMA R4, R12.reuse, R4, R5.reuse ;  /* 0x000000040c047223 */ /* 0x148fe20000000005 */
[----:B------:R-:W-:-:S03]  /*0330*/  FFMA R5, R12, R10, R5 ;  /* 0x0000000a0c057223 */ /* 0x000fc60000000005 */
[----:B------:R-:W-:Y:S01]  /*0340*/  FMUL R8, R4, 1.4426950216293334961 ;  /* 0x3fb8aa3b04087820 */ /* 0x000fe20000400000 */
[----:B------:R-:W-:-:S05]  /*0350*/  FMUL R10, R5, 1.4426950216293334961 ;  /* 0x3fb8aa3b050a7820 */ /* 0x000fca0000400000 */
[----:B------:R-:W0:Y:S01]  /*0360*/  FRND R8, R8 ;  /* 0x0000000800087307 */ /* 0x000e220000201000 */
[----:B------:R-:W-:Y:S01]  /*0370*/  FADD.FTZ R9, |R4|, -RZ ;  /* 0x800000ff04097221 */ /* 0x000fe20000010200 */
[----:B------:R-:W-:-:S06]  /*0380*/  FADD.FTZ R11, |R5|, -RZ ;  /* 0x800000ff050b7221 */ /* 0x000fcc0000010200 */
[----:B------:R-:W1:Y:S01]  /*0390*/  FRND R10, R10 ;  /* 0x0000000a000a7307 */ /* 0x000e620000201000 */
[----:B------:R-:W-:Y:S02]  /*03a0*/  FSETP.GEU.AND P0, PT, R9, 0.40999999642372131348, PT ;  /* 0x3ed1eb850900780b */ /* 0x000fe40003f0e000 */
[----:B------:R-:W-:Y:S02]  /*03b0*/  FSETP.GEU.AND P1, PT, R11, 0.40999999642372131348, PT ;  /* 0x3ed1eb850b00780b */ /* 0x000fe40003f2e000 */
[----:B0-----:R-:W-:-:S04]  /*03c0*/  FSEL R9, R8, RZ, P0 ;  /* 0x000000ff08097208 */ /* 0x001fc80000000000 */
[C---:B------:R-:W-:Y:S01]  /*03d0*/  FSETP.NEU.AND P4, PT, R9.reuse, 128, PT ;  /* 0x430000000900780b */ /* 0x040fe20003f8d000 */
[C---:B------:R-:W-:Y:S01]  /*03e0*/  FFMA.FTZ R12, -R9.reuse, 0.693145751953125, R4 ;  /* 0x3f317200090c7823 */ /* 0x040fe20000010104 */
[----:B-1----:R-:W-:Y:S02]  /*03f0*/  FSEL R14, R10, RZ, P1 ;  /* 0x000000ff0a0e7208 */ /* 0x002fe40000800000 */
[C---:B------:R-:W-:Y:S01]  /*0400*/  FSEL R10, R9.reuse, 127, P4 ;  /* 0x42fe0000090a7808 */ /* 0x040fe20002000000 */
[----:B------:R-:W-:Y:S02]  /*0410*/  FFMA.FTZ R9, -R9, 1.428606765330187045e-06, R12 ;  /* 0x35bfbe8e09097823 */ /* 0x000fe4000001010c */
[C---:B------:R-:W-:Y:S01]  /*0420*/  FFMA.FTZ R11, -R14.reuse, 0.693145751953125, R5 ;  /* 0x3f3172000e0b7823 */ /* 0x040fe20000010105 */
[C---:B------:R-:W-:Y:S01]  /*0430*/  FSETP.NEU.AND P2, PT, R14.reuse, 128, PT ;  /* 0x430000000e00780b */ /* 0x040fe20003f4d000 */
[C---:B------:R-:W-:Y:S02]  /*0440*/  FFMA.FTZ R8, R9.reuse, R13, 0.0083824126049876213074 ;  /* 0x3c09566309087423 */ /* 0x040fe4000001000d */
[C---:B------:R-:W-:Y:S01]  /*0450*/  FFMA.FTZ R16, -R14.reuse, 1.428606765330187045e-06, R11 ;  /* 0x35bfbe8e0e107823 */ /* 0x040fe2000001010b */
[----:B------:R-:W-:Y:S01]  /*0460*/  FSEL R11, R14, 127, P2 ;  /* 0x42fe00000e0b7808 */ /* 0x000fe20001000000 */
[----:B------:R-:W-:-:S02]  /*0470*/  FFMA.FTZ R8, R9, R8, 0.041667830199003219604 ;  /* 0x3d2aabe309087423 */ /* 0x000fc40000010008 */
[C---:B------:R-:W-:Y:S01]  /*0480*/  FFMA.FTZ R13, R16.reuse, R13, 0.0083824126049876213074 ;  /* 0x3c095663100d7423 */ /* 0x040fe2000001000d */
[----:B------:R-:W0:Y:S01]  /*0490*/  MUFU.EX2 R12, R10 ;  /* 0x0000000a000c7308 */ /* 0x000e220000000800 */
[----:B------:R-:W-:Y:S02]  /*04a0*/  FFMA.FTZ R8, R9, R8, 0.16666397452354431152 ;  /* 0x3e2aa9f609087423 */ /* 0x000fe40000010008 */
[----:B------:R-:W-:-:S05]  /*04b0*/  FFMA.FTZ R15, R16, R13, 0.041667830199003219604 ;  /* 0x3d2aabe3100f7423 */ /* 0x000fca000001000d */
[----:B------:R-:W1:Y:S01]  /*04c0*/  MUFU.EX2 R13, R11 ;  /* 0x0000000b000d7308 */ /* 0x000e620000000800 */
[----:B------:R-:W-:Y:S01]  /*04d0*/  FFMA.FTZ R15, R16, R15, 0.16666397452354431152 ;  /* 0x3e2aa9f6100f7423 */ /* 0x000fe2000001000f */
[----:B------:R-:W-:-:S03]  /*04e0*/  FFMA.FTZ R8, R9, R8, 0.49999994039535522461 ;  /* 0x3efffffe09087423 */ /* 0x000fc60000010008 */
[----:B------:R-:W-:Y:S01]  /*04f0*/  FFMA.FTZ R15, R16, R15, 0.49999994039535522461 ;  /* 0x3efffffe100f7423 */ /* 0x000fe2000001000f */
[----:B------:R-:W-:-:S03]  /*0500*/  FMUL R8, R9, R8 ;  /* 0x0000000809087220 */ /* 0x000fc60000400000 */
[C---:B------:R-:W-:Y:S01]  /*0510*/  FMUL R17, R16.reuse, R15 ;  /* 0x0000000f10117220 */ /* 0x040fe20000400000 */
[----:B------:R-:W-:Y:S02]  /*0520*/  FFMA.FTZ R15, R9, R8, R9 ;  /* 0x00000008090f7223 */ /* 0x000fe40000010009 */
[----:B------:R-:W2:Y:S01]  /*0530*/  LDC.64 R8, c[0x0][0x218] ;  /* 0x00008600ff087b82 */ /* 0x000ea20000000a00 */
[----:B------:R-:W-:Y:S01]  /*0540*/  FFMA.FTZ R16, R16, R17, R16 ;  /* 0x0000001110107223 */ /* 0x000fe20000010010 */
[----:B0-----:R-:W-:Y:S01]  /*0550*/  FADD R17, R12, -1 ;  /* 0xbf8000000c117421 */ /* 0x001fe20000000000 */
[C---:B-1----:R-:W-:Y:S01]  /*0560*/  FADD R14, R13.reuse, -1 ;  /* 0xbf8000000d0e7421 */ /* 0x042fe20000000000 */
[----:B------:R-:W-:Y:S02]  /*0570*/  FSETP.NEU.AND P1, PT, R4, RZ, PT ;  /* 0x000000ff0400720b */ /* 0x000fe40003f2d000 */
[----:B------:R-:W-:Y:S01]  /*0580*/  FFMA.FTZ R12, R12, R15, R17 ;  /* 0x0000000f0c0c7223 */ /* 0x000fe20000010011 */
[----:B------:R-:W-:Y:S01]  /*0590*/  FFMA.FTZ R13, R13, R16, R14 ;  /* 0x000000100d0d7223 */ /* 0x000fe2000001000e */
[----:B------:R-:W-:-:S02]  /*05a0*/  FSETP.NEU.AND P0, PT, R5, RZ, PT ;  /* 0x000000ff0500720b */ /* 0x000fc40003f0d000 */
[----:B------:R-:W-:Y:S01]  /*05b0*/  FSETP.GT.AND P3, PT, R11, 128, PT ;  /* 0x430000000b00780b */ /* 0x000fe20003f64000 */
[----:B------:R-:W-:Y:S01]  /*05c0*/  @!P2 FADD R13, R13, R13 ;  /* 0x0000000d0d0da221 */ /* 0x000fe20000000000 */
[----:B------:R-:W-:Y:S01]  /*05d0*/  @!P4 FADD R12, R12, R12 ;  /* 0x0000000c0c0cc221 */ /* 0x000fe20000000000 */
[C---:B------:R-:W-:Y:S02]  /*05e0*/  FSETP.GT.AND P4, PT, R10.reuse, 128, PT ;  /* 0x430000000a00780b */ /* 0x040fe40003f84000 */
[----:B------:R-:W-:Y:S02]  /*05f0*/  FSETP.GEU.AND P2, PT, R11, -25, PT ;  /* 0xc1c800000b00780b */ /* 0x000fe40003f4e000 */
[----:B------:R-:W-:Y:S02]  /*0600*/  FSEL R13, R13, +INF , !P3 ;  /* 0x7f8000000d0d7808 */ /* 0x000fe40005800000 */
[----:B------:R-:W-:Y:S02]  /*0610*/  FSETP.GEU.AND P3, PT, R10, -25, PT ;  /* 0xc1c800000a00780b */ /* 0x000fe40003f6e000 */
[----:B------:R-:W-:Y:S01]  /*0620*/  FSEL R12, R12, +INF , !P4 ;  /* 0x7f8000000c0c7808 */ /* 0x000fe20006000000 */
[----:B------:R-:W-:Y:S01]  /*0630*/  FADD R11, R4, R4 ;  /* 0x00000004040b7221 */ /* 0x000fe20000000000 */
[----:B------:R-:W-:Y:S01]  /*0640*/  FSEL R10, R13, -1, P2 ;  /* 0xbf8000000d0a7808 */ /* 0x000fe20001000000 */
[----:B------:R-:W-:Y:S01]  /*0650*/  @!P0 FADD R10, R5, R5 ;  /* 0x00000005050a8221 */ /* 0x000fe20000000000 */
[----:B------:R-:W-:-:S02]  /*0660*/  @P1 FSEL R11, R12, -1, P3 ;  /* 0xbf8000000c0b1808 */ /* 0x000fc40001800000 */
[----:B------:R-:W-:Y:S02]  /*0670*/  FSETP.GT.AND P1, PT, R4, RZ, PT ;  /* 0x000000ff0400720b */ /* 0x000fe40003f24000 */
[C---:B------:R-:W-:Y:S01]  /*0680*/  FSETP.GT.AND P0, PT, R5.reuse, RZ, PT ;  /* 0x000000ff0500720b */ /* 0x040fe20003f04000 */
[----:B--2---:R-:W-:Y:S01]  /*0690*/  IMAD.WIDE R8, R0, 0x4, R8 ;  /* 0x0000000400087825 */ /* 0x004fe200078e0208 */
[----:B------:R-:W-:Y:S02]  /*06a0*/  FSEL R4, R4, R11, P1 ;  /* 0x0000000b04047208 */ /* 0x000fe40000800000 */
[----:B------:R-:W-:Y:S01]  /*06b0*/  FSEL R5, R5, R10, P0 ;  /* 0x0000000a05057208 */ /* 0x000fe20000000000 */
[----:B------:R-:W-:Y:S04]  /*06c0*/  STG.E.64 desc[UR4][R2.64], R6 ;  /* 0x0000000602007986 */ /* 0x000fe8000c101b04 */
[----:B------:R-:W-:Y:S01]  /*06d0*/  STG.E.64 desc[UR4][R8.64], R4 ;  /* 0x0000000408007986 */ /* 0x000fe2000c101b04 */
[----:B------:R-:W-:Y:S05]  /*06e0*/  EXIT ;  /* 0x000000000000794d */ /* 0x000fea0003800000 */
.L_x_0:
[----:B------:R-:W-:-:S00]  /*06f0*/  BRA `(.L_x_0) ;  /* 0xfffffffc00fc7947 */ /* 0x000fc0000383ffff */
[----:B------:R-:W-:-:S00]  /*0700*/  NOP ;  /* 0x0000000000007918 */ /* 0x000fc00000000000 */
[----:B------:R-:W-:-:S00]  /*0710*/  NOP ;  /* 0x0000000000007918 */ /* 0x000fc00000000000 */
[----:B------:R-:W-:-:S00]  /*0720*/  NOP ;  /* 0x0000000000007918 */ /* 0x000fc00000000000 */
[----:B------:R-:W-:-:S00]  /*0730*/  NOP ;  /* 0x0000000000007918 */ /* 0x000fc00000000000 */
[----:B------:R-:W-:-:S00]  /*0740*/  NOP ;  /* 0x0000000000007918 */ /* 0x000fc00000000000 */
[----:B------:R-:W-:-:S00]  /*0750*/  NOP ;  /* 0x0000000000007918 */ /* 0x000fc00000000000 */
[----:B------:R-:W-:-:S00]  /*0760*/  NOP ;  /* 0x0000000000007918 */ /* 0x000fc00000000000 */
[----:B------:R-:W-:-:S00]  /*0770*/  NOP ;  /* 0x0000000000007918 */ /* 0x000fc00000000000 */
.L_x_1:


//--------------------- .nv.global.init           --------------------------
	.section	.nv.global.init,"aw",@progbits
.nv.global.init:
	.type		_$_str,@object
	.size		_$_str,(_$_str_$_2 - _$_str)
_$_str:
        /*0000*/ 	.byte	0x5f, 0x5f, 0x43, 0x55, 0x44, 0x41, 0x5f, 0x46, 0x54, 0x5a, 0x00
	.type		_$_str_$_2,@object
	.size		_$_str_$_2,(.L_1 - _$_str_$_2)
_$_str_$_2:
        /*000b*/ 	.byte	0x5f, 0x5f, 0x43, 0x55, 0x44, 0x41, 0x5f, 0x50, 0x52, 0x45, 0x43, 0x5f, 0x53, 0x51, 0x52, 0x54
        /*001b*/ 	.byte	0x00
.L_1:


//--------------------- .nv.constant0.triton_poi_fused__native_batch_norm_legit_no_training_convolution_elu_1 --------------------------
	.section	.nv.constant0.triton_poi_fused__native_batch_norm_legit_no_training_convolution_elu_1,"a",@progbits
	.sectionflags	@""
	.align	4
.nv.constant0.triton_poi_fused__native_batch_norm_legit_no_training_convolution_elu_1:
	.zero		588
